	.headerflags	@"EF_CUDA_TEXMODE_UNIFIED EF_CUDA_64BIT_ADDRESS EF_CUDA_ACCELERATORS EF_CUDA_SM90 EF_CUDA_VIRTUAL_SM(EF_CUDA_SM90)"
	.elftype	@"ET_EXEC"


//--------------------- .nv.info                  --------------------------
	.section	.nv.info,"",@"SHT_CUDA_INFO"
	.align	4


	//----- nvinfo : EIATTR_REGCOUNT
	.align		4
        /*0000*/ 	.byte	0x04, 0x2f
        /*0002*/ 	.short	(.L_3 - .L_2)
	.align		4
.L_2:
        /*0004*/ 	.word	index@(triton_poi_fused__native_batch_norm_legit_no_training_add_relu_47)
        /*0008*/ 	.word	0x0000001c


	//----- nvinfo : EIATTR_MIN_STACK_SIZE
	.align		4
.L_3:
        /*000c*/ 	.byte	0x04, 0x12
        /*000e*/ 	.short	(.L_5 - .L_4)
	.align		4
.L_4:
        /*0010*/ 	.word	index@(triton_poi_fused__native_batch_norm_legit_no_training_add_relu_47)
        /*0014*/ 	.word	0x00000000


	//----- nvinfo : EIATTR_FRAME_SIZE
	.align		4
.L_5:
        /*0018*/ 	.byte	0x04, 0x11
        /*001a*/ 	.short	(.L_7 - .L_6)
	.align		4
.L_6:
        /*001c*/ 	.word	index@(triton_poi_fused__native_batch_norm_legit_no_training_add_relu_47)
        /*0020*/ 	.word	0x00000000


	//----- nvinfo : EIATTR_MIN_STACK_SIZE
	.align		4
.L_7:
        /*0024*/ 	.byte	0x04, 0x12
        /*0026*/ 	.short	(.L_9 - .L_8)
	.align		4
.L_8:
        /*0028*/ 	.word	index@(triton_poi_fused__native_batch_norm_legit_no_training_add_relu_47)
        /*002c*/ 	.word	0x00000000
.L_9:


//--------------------- .nv.info.triton_poi_fused__native_batch_norm_legit_no_training_add_relu_47 --------------------------
	.section	.nv.info.triton_poi_fused__native_batch_norm_legit_no_training_add_relu_47,"",@"SHT_CUDA_INFO"
	.sectionflags	@""
	.align	4


	//----- nvinfo : EIATTR_CUDA_API_VERSION
	.align		4
        /*0000*/ 	.byte	0x04, 0x37
        /*0002*/ 	.short	(.L_11 - .L_10)
.L_10:
        /*0004*/ 	.word	0x0000007c


	//----- nvinfo : EIATTR_KPARAM_INFO
	.align		4
.L_11:
        /*0008*/ 	.byte	0x04, 0x17
        /*000a*/ 	.short	(.L_13 - .L_12)
.L_12:
        /*000c*/ 	.word	0x00000000
        /*0010*/ 	.short	0x0009
        /*0012*/ 	.short	0x0044
        /*0014*/ 	.byte	0x00, 0xf0, 0x11, 0x00


	//----- nvinfo : EIATTR_KPARAM_INFO
	.align		4
.L_13:
        /*0018*/ 	.byte	0x04, 0x17
        /*001a*/ 	.short	(.L_15 - .L_14)
.L_14:
        /*001c*/ 	.word	0x00000000
        /*0020*/ 	.short	0x0008
        /*0022*/ 	.short	0x0040
        /*0024*/ 	.byte	0x00, 0xf0, 0x11, 0x00


	//----- nvinfo : EIATTR_KPARAM_INFO
	.align		4
.L_15:
        /*0028*/ 	.byte	0x04, 0x17
        /*002a*/ 	.short	(.L_17 - .L_16)
.L_16:
        /*002c*/ 	.word	0x00000000
        /*0030*/ 	.short	0x0007
        /*0032*/ 	.short	0x0038
        /*0034*/ 	.byte	0x00, 0xf4, 0x21, 0x00


	//----- nvinfo : EIATTR_KPARAM_INFO
	.align		4
.L_17:
        /*0038*/ 	.byte	0x04, 0x17
        /*003a*/ 	.short	(.L_19 - .L_18)
.L_18:
        /*003c*/ 	.word	0x00000000
        /*0040*/ 	.short	0x0006
        /*0042*/ 	.short	0x0030
        /*0044*/ 	.byte	0x00, 0xf4, 0x21, 0x00


	//----- nvinfo : EIATTR_KPARAM_INFO
	.align		4
.L_19:
        /*0048*/ 	.byte	0x04, 0x17
        /*004a*/ 	.short	(.L_21 - .L_20)
.L_20:
        /*004c*/ 	.word	0x00000000
        /*0050*/ 	.short	0x0005
        /*0052*/ 	.short	0x0028
        /*0054*/ 	.byte	0x00, 0xf4, 0x21, 0x00


	//----- nvinfo : EIATTR_KPARAM_INFO
	.align		4
.L_21:
        /*0058*/ 	.byte	0x04, 0x17
        /*005a*/ 	.short	(.L_23 - .L_22)
.L_22:
        /*005c*/ 	.word	0x00000000
        /*0060*/ 	.short	0x0004
        /*0062*/ 	.short	0x0020
        /*0064*/ 	.byte	0x00, 0xf4, 0x21, 0x00


	//----- nvinfo : EIATTR_KPARAM_INFO
	.align		4
.L_23:
        /*0068*/ 	.byte	0x04, 0x17
        /*006a*/ 	.short	(.L_25 - .L_24)
.L_24:
        /*006c*/ 	.word	0x00000000
        /*0070*/ 	.short	0x0003
        /*0072*/ 	.short	0x0018
        /*0074*/ 	.byte	0x00, 0xf4, 0x21, 0x00


	//----- nvinfo : EIATTR_KPARAM_INFO
	.align		4
.L_25:
        /*0078*/ 	.byte	0x04, 0x17
        /*007a*/ 	.short	(.L_27 - .L_26)
.L_26:
        /*007c*/ 	.word	0x00000000
        /*0080*/ 	.short	0x0002
        /*0082*/ 	.short	0x0010
        /*0084*/ 	.byte	0x00, 0xf4, 0x21, 0x00


	//----- nvinfo : EIATTR_KPARAM_INFO
	.align		4
.L_27:
        /*0088*/ 	.byte	0x04, 0x17
        /*008a*/ 	.short	(.L_29 - .L_28)
.L_28:
        /*008c*/ 	.word	0x00000000
        /*0090*/ 	.short	0x0001
        /*0092*/ 	.short	0x0008
        /*0094*/ 	.byte	0x00, 0xf4, 0x21, 0x00


	//----- nvinfo : EIATTR_KPARAM_INFO
	.align		4
.L_29:
        /*0098*/ 	.byte	0x04, 0x17
        /*009a*/ 	.short	(.L_31 - .L_30)
.L_30:
        /*009c*/ 	.word	0x00000000
        /*00a0*/ 	.short	0x0000
        /*00a2*/ 	.short	0x0000
        /*00a4*/ 	.byte	0x00, 0xf4, 0x21, 0x00


	//----- nvinfo : EIATTR_SPARSE_MMA_MASK
	.align		4
.L_31:
        /*00a8*/ 	.byte	0x03, 0x50
        /*00aa*/ 	.short	0x0000


	//----- nvinfo : EIATTR_MAXREG_COUNT
	.align		4
        /*00ac*/ 	.byte	0x03, 0x1b
        /*00ae*/ 	.short	0x00ff


	//----- nvinfo : EIATTR_EXIT_INSTR_OFFSETS
	.align		4
        /*00b0*/ 	.byte	0x04, 0x1c
        /*00b2*/ 	.short	(.L_33 - .L_32)


	//   ....[0]....
.L_32:
        /*00b4*/ 	.word	0x000007c0


	//   ....[1]....
        /*00b8*/ 	.word	0x00000810


	//----- nvinfo : EIATTR_REQNTID
	.align		4
.L_33:
        /*00bc*/ 	.byte	0x04, 0x10
        /*00be*/ 	.short	(.L_35 - .L_34)
.L_34:
        /*00c0*/ 	.word	0x00000080
        /*00c4*/ 	.word	0x00000001
        /*00c8*/ 	.word	0x00000001


	//----- nvinfo : EIATTR_CBANK_PARAM_SIZE
	.align		4
.L_35:
        /*00cc*/ 	.byte	0x03, 0x19
        /*00ce*/ 	.short	0x0048


	//----- nvinfo : EIATTR_PARAM_CBANK
	.align		4
        /*00d0*/ 	.byte	0x04, 0x0a
        /*00d2*/ 	.short	(.L_37 - .L_36)
	.align		4
.L_36:
        /*00d4*/ 	.word	index@(.nv.constant0.triton_poi_fused__native_batch_norm_legit_no_training_add_relu_47)
        /*00d8*/ 	.short	0x0210
        /*00da*/ 	.short	0x0048


	//----- nvinfo : EIATTR_SW_WAR
	.align		4
.L_37:
        /*00dc*/ 	.byte	0x04, 0x36
        /*00de*/ 	.short	(.L_39 - .L_38)
.L_38:
        /*00e0*/ 	.word	0x00000008
.L_39:


//--------------------- .nv.callgraph             --------------------------
	.section	.nv.callgraph,"",@"SHT_CUDA_CALLGRAPH"
	.align	4
	.sectionentsize	8
	.align		4
        /*0000*/ 	.word	0x00000000
	.align		4
        /*0004*/ 	.word	0xffffffff
	.align		4
        /*0008*/ 	.word	0x00000000
	.align		4
        /*000c*/ 	.word	0xfffffffe
	.align		4
        /*0010*/ 	.word	0x00000000
	.align		4
        /*0014*/ 	.word	0xfffffffd
	.align		4
        /*0018*/ 	.word	0x00000000
	.align		4
        /*001c*/ 	.word	0xfffffffc


//--------------------- .nv.constant4             --------------------------
	.section	.nv.constant4,"a",@progbits
	.align	8
	.align		8
.nv.constant4:
        /*0000*/ 	.dword	_$_str
	.align		8
        /*0008*/ 	.dword	_$_str_$_2


//--------------------- .text.triton_poi_fused__native_batch_norm_legit_no_training_add_relu_47 --------------------------
	.section	.text.triton_poi_fused__native_batch_norm_legit_no_training_add_relu_47,"ax",@progbits
	.sectionflags	@"SHF_BARRIERS=1"
	.align	128
        .global         triton_poi_fused__native_batch_norm_legit_no_training_add_relu_47
        .type           triton_poi_fused__native_batch_norm_legit_no_training_add_relu_47,@function
        .size           triton_poi_fused__native_batch_norm_legit_no_training_add_relu_47,(.L_x_1 - triton_poi_fused__native_batch_norm_legit_no_training_add_relu_47)
        .other          triton_poi_fused__native_batch_norm_legit_no_training_add_relu_47,@"STO_CUDA_ENTRY STV_DEFAULT"
triton_poi_fused__native_batch_norm_legit_no_training_add_relu_47:
.text.triton_poi_fused__native_batch_norm_legit_no_training_add_relu_47:
[----:B------:R-:W0:Y:S01]  /*0000*/  LDC R1, c[0x0][0x28] ;  /* 0x00000a00ff017b82 */ /* 0x000e220000000800 */
[----:B------:R-:W1:Y:S07]  /*0010*/  S2R R18, SR_CTAID.Y ;  /* 0x0000000000127919 */ /* 0x000e6e0000002600 */
[----:B------:R-:W2:Y:S01]  /*0020*/  LDC.64 R2, c[0x0][0x220] ;  /* 0x00008800ff027b82 */ /* 0x000ea20000000a00 */
[----:B------:R-:W-:Y:S01]  /*0030*/  ULDC.64 UR6, c[0x0][0x208] ;  /* 0x0000820000067ab9 */ /* 0x000fe20000000a00 */
[----:B------:R-:W3:Y:S01]  /*0040*/  S2R R10, SR_TID.X ;  /* 0x00000000000a7919 */ /* 0x000ee20000002100 */
[----:B------:R-:W4:Y:S05]  /*0050*/  S2R R13, SR_CTAID.X ;  /* 0x00000000000d7919 */ /* 0x000f2a0000002500 */
[----:B------:R-:W5:Y:S08]  /*0060*/  LDC.64 R20, c[0x0][0x210] ;  /* 0x00008400ff147b82 */ /* 0x000f700000000a00 */
[----:B------:R-:W4:Y:S08]  /*0070*/  LDC.64 R14, c[0x0][0x218] ;  /* 0x00008600ff0e7b82 */ /* 0x000f300000000a00 */
[----:B------:R-:W5:Y:S01]  /*0080*/  LDC.64 R8, c[0x0][0x230] ;  /* 0x00008c00ff087b82 */ /* 0x000f620000000a00 */
[----:B-1----:R-:W-:-:S07]  /*0090*/  IMAD.SHL.U32 R18, R18, 0x10, RZ ;  /* 0x0000001012127824 */ /* 0x002fce00078e00ff */
[----:B------:R-:W1:Y:S01]  /*00a0*/  LDC.64 R16, c[0x0][0x228] ;  /* 0x00008a00ff107b82 */ /* 0x000e620000000a00 */
[----:B---3--:R-:W-:-:S05]  /*00b0*/  IMAD.SHL.U32 R11, R10, 0x2, RZ ;  /* 0x000000020a0b7824 */ /* 0x008fca00078e00ff */
[----:B------:R-:W-:-:S04]  /*00c0*/  LOP3.LUT R0, R18, 0xe, R11, 0xf8, !PT ;  /* 0x0000000e12007812 */ /* 0x000fc800078ef80b */
[C---:B------:R-:W-:Y:S01]  /*00d0*/  ISETP.GE.AND P1, PT, R0.reuse, 0x1a0, PT ;  /* 0x000001a00000780c */ /* 0x040fe20003f26270 */
[----:B------:R-:W-:-:S05]  /*00e0*/  IMAD.HI R4, R0, 0x4ec4ec4f, RZ ;  /* 0x4ec4ec4f00047827 */ /* 0x000fca00078e02ff */
[----:B------:R-:W-:-:S04]  /*00f0*/  SHF.R.U32.HI R5, RZ, 0x1f, R4 ;  /* 0x0000001fff057819 */ /* 0x000fc80000011604 */
[----:B------:R-:W-:Y:S02]  /*0100*/  LEA.HI.SX32 R7, R4, R5, 0x1b ;  /* 0x0000000504077211 */ /* 0x000fe400078fdaff */
[----:B------:R-:W-:-:S03]  /*0110*/  CS2R R4, SRZ ;  /* 0x0000000000047805 */ /* 0x000fc6000001ff00 */
[----:B------:R-:W-:-:S04]  /*0120*/  IMAD R19, R7, -0x68, R0 ;  /* 0xffffff9807137824 */ /* 0x000fc800078e0200 */
[----:B--2---:R-:W-:-:S05]  /*0130*/  IMAD.WIDE R2, R19, 0x4, R2 ;  /* 0x0000000413027825 */ /* 0x004fca00078e0202 */
[----:B------:R2:W3:Y:S01]  /*0140*/  @!P1 LDG.E.EL.64 R4, desc[UR6][R2.64] ;  /* 0x0000000602049981 */ /* 0x0004e2000c2e1b00 */
[----:B------:R-:W-:Y:S01]  /*0150*/  SHF.R.U32.HI R12, RZ, 0x3, R10 ;  /* 0x00000003ff0c7819 */ /* 0x000fe2000001160a */
[----:B----4-:R-:W-:Y:S02]  /*0160*/  IMAD.SHL.U32 R13, R13, 0x10, RZ ;  /* 0x000000100d0d7824 */ /* 0x010fe400078e00ff */
[----:B0-----:R-:W-:Y:S01]  /*0170*/  IMAD.WIDE R22, R19, 0x4, R14 ;  /* 0x0000000413167825 */ /* 0x001fe200078e020e */
[----:B------:R-:W-:-:S04]  /*0180*/  SGXT.U32 R12, R12, 0x4 ;  /* 0x000000040c0c781a */ /* 0x000fc80000000000 */
[----:B------:R-:W-:Y:S02]  /*0190*/  LOP3.LUT R6, R13, R12, RZ, 0xfc, !PT ;  /* 0x0000000c0d067212 */ /* 0x000fe400078efcff */
[----:B--2---:R-:W-:Y:S02]  /*01a0*/  CS2R R2, SRZ ;  /* 0x0000000000027805 */ /* 0x004fe4000001ff00 */
[C---:B------:R-:W-:Y:S01]  /*01b0*/  ISETP.GE.AND P0, PT, R6.reuse, 0x10, PT ;  /* 0x000000100600780c */ /* 0x040fe20003f06270 */
[----:B------:R-:W-:-:S03]  /*01c0*/  IMAD R6, R6, 0x68, R19 ;  /* 0x0000006806067824 */ /* 0x000fc600078e0213 */
[----:B------:R-:W-:Y:S01]  /*01d0*/  ISETP.LT.AND P0, PT, R0, 0x1a0, !P0 ;  /* 0x000001a00000780c */ /* 0x000fe20004701270 */
[----:B------:R-:W-:Y:S01]  /*01e0*/  IMAD R0, R7, 0x680, R6 ;  /* 0x0000068007007824 */ /* 0x000fe200078e0206 */
[----:B------:R-:W-:-:S03]  /*01f0*/  CS2R R6, SRZ ;  /* 0x0000000000067805 */ /* 0x000fc6000001ff00 */
[----:B-----5:R-:W-:-:S03]  /*0200*/  IMAD.WIDE R20, R0, 0x4, R20 ;  /* 0x0000000400147825 */ /* 0x020fc600078e0214 */
[----:B------:R-:W2:Y:S05]  /*0210*/  @!P1 LDG.E.EL.64 R6, desc[UR6][R22.64] ;  /* 0x0000000616069981 */ /* 0x000eaa000c2e1b00 */
[----:B------:R0:W2:Y:S01]  /*0220*/  @P0 LDG.E.EL.64 R2, desc[UR6][R20.64] ;  /* 0x0000000614020981 */ /* 0x0000a2000c2e1b00 */
[C---:B------:R-:W-:Y:S01]  /*0230*/  IMAD.WIDE R24, R19.reuse, 0x4, R8 ;  /* 0x0000000413187825 */ /* 0x040fe200078e0208 */
[----:B------:R-:W-:Y:S02]  /*0240*/  CS2R R14, SRZ ;  /* 0x00000000000e7805 */ /* 0x000fe4000001ff00 */
[----:B------:R-:W-:Y:S01]  /*0250*/  CS2R R8, SRZ ;  /* 0x0000000000087805 */ /* 0x000fe2000001ff00 */
[----:B-1----:R-:W-:-:S05]  /*0260*/  IMAD.WIDE R16, R19, 0x4, R16 ;  /* 0x0000000413107825 */ /* 0x002fca00078e0210 */
[----:B------:R-:W4:Y:S04]  /*0270*/  @!P1 LDG.E.EL.64 R8, desc[UR6][R24.64] ;  /* 0x0000000618089981 */ /* 0x000f28000c2e1b00 */
[----:B------:R1:W4:Y:S01]  /*0280*/  @!P1 LDG.E.EL.64 R14, desc[UR6][R16.64] ;  /* 0x00000006100e9981 */ /* 0x000322000c2e1b00 */
[----:B------:R-:W-:-:S05]  /*0290*/  LOP3.LUT R19, R18, R12, RZ, 0xfc, !PT ;  /* 0x0000000c12137212 */ /* 0x000fca00078efcff */
[----:B------:R-:W-:-:S05]  /*02a0*/  IMAD.HI R18, R19, 0x4ec4ec4f, RZ ;  /* 0x4ec4ec4f13127827 */ /* 0x000fca00078e02ff */
[----:B0-----:R-:W-:-:S04]  /*02b0*/  SHF.R.U32.HI R21, RZ, 0x1f, R18 ;  /* 0x0000001fff157819 */ /* 0x001fc80000011612 */
[----:B------:R-:W-:Y:S02]  /*02c0*/  LEA.HI.SX32 R18, R18, R21, 0x1b ;  /* 0x0000001512127211 */ /* 0x000fe400078fdaff */
[----:B------:R-:W0:Y:S01]  /*02d0*/  LDC.64 R20, c[0x0][0x238] ;  /* 0x00008e00ff147b82 */ /* 0x000e220000000a00 */
[----:B------:R-:W-:Y:S02]  /*02e0*/  LOP3.LUT R22, R13, 0xe, R11, 0xf8, !PT ;  /* 0x0000000e0d167812 */ /* 0x000fe400078ef80b */
[----:B------:R-:W-:Y:S02]  /*02f0*/  IMAD R23, R18, -0x68, R19 ;  /* 0xffffff9812177824 */ /* 0x000fe400078e0213 */
[----:B------:R-:W-:Y:S02]  /*0300*/  ISETP.GE.AND P1, PT, R22, 0x10, PT ;  /* 0x000000101600780c */ /* 0x000fe40003f26270 */
[----:B------:R-:W-:Y:S02]  /*0310*/  IMAD R13, R23, 0x10, R22 ;  /* 0x00000010170d7824 */ /* 0x000fe400078e0216 */
[----:B------:R-:W-:-:S02]  /*0320*/  ISETP.LT.AND P1, PT, R19, 0x1a0, !P1 ;  /* 0x000001a01300780c */ /* 0x000fc40004f21270 */
[----:B-1----:R-:W-:-:S04]  /*0330*/  IMAD R16, R18, 0x1a00, R13 ;  /* 0x00001a0012107824 */ /* 0x002fc800078e020d */
[----:B------:R-:W-:-:S04]  /*0340*/  VIADD R17, R16, 0x680 ;  /* 0x0000068010117836 */ /* 0x000fc80000000000 */
[----:B0-----:R-:W-:Y:S01]  /*0350*/  IMAD.WIDE R20, R17, 0x4, R20 ;  /* 0x0000000411147825 */ /* 0x001fe200078e0214 */
[----:B------:R-:W-:-:S06]  /*0360*/  CS2R R16, SRZ ;  /* 0x0000000000107805 */ /* 0x000fcc000001ff00 */
[----:B------:R0:W5:Y:S01]  /*0370*/  @P1 LDG.E.EL.64 R16, desc[UR6][R20.64] ;  /* 0x0000000614101981 */ /* 0x000162000c2e1b00 */
[----:B------:R-:W1:Y:S01]  /*0380*/  S2UR UR5, SR_CgaCtaId ;  /* 0x00000000000579c3 */ /* 0x000e620000008800 */
[----:B0-----:R-:W-:Y:S01]  /*0390*/  IMAD.MOV.U32 R21, RZ, RZ, 0x3e800000 ;  /* 0x3e800000ff157424 */ /* 0x001fe200078e00ff */
[----:B------:R-:W-:Y:S02]  /*03a0*/  UMOV UR4, 0x400 ;  /* 0x0000040000047882 */ /* 0x000fe40000000000 */
[----:B-1----:R-:W-:Y:S01]  /*03b0*/  UPRMT UR4, UR5, 0x654, UR4 ;  /* 0x0000065405047896 */ /* 0x002fe20008000004 */
[----:B------:R-:W-:Y:S02]  /*03c0*/  IMAD R13, R18, 0xd00, R13 ;  /* 0x00000d00120d7824 */ /* 0x000fe400078e020d */
[----:B---3--:R-:W-:Y:S01]  /*03d0*/  FADD R4, R4, 9.9999997473787516356e-06 ;  /* 0x3727c5ac04047421 */ /* 0x008fe20000000000 */
[----:B------:R-:W-:-:S03]  /*03e0*/  FADD R5, R5, 9.9999997473787516356e-06 ;  /* 0x3727c5ac05057421 */ /* 0x000fc60000000000 */
[----:B------:R-:W0:Y:S08]  /*03f0*/  MUFU.SQRT R19, R4 ;  /* 0x0000000400137308 */ /* 0x000e300000002000 */
[----:B------:R-:W1:Y:S01]  /*0400*/  MUFU.SQRT R22, R5 ;  /* 0x0000000500167308 */ /* 0x000e620000002000 */
[C---:B0-----:R-:W-:Y:S02]  /*0410*/  FSETP.GT.AND P2, PT, R19.reuse, 8.50705917302346158658e+37, PT ;  /* 0x7e8000001300780b */ /* 0x041fe40003f44000 */
[----:B------:R-:W-:-:S02]  /*0420*/  FSETP.GEU.AND P4, PT, R19, 1.175494350822287508e-38, PT ;  /* 0x008000001300780b */ /* 0x000fc40003f8e000 */
[C---:B-1----:R-:W-:Y:S02]  /*0430*/  FSETP.GT.AND P3, PT, R22.reuse, 8.50705917302346158658e+37, PT ;  /* 0x7e8000001600780b */ /* 0x042fe40003f64000 */
[----:B------:R-:W-:-:S07]  /*0440*/  FSETP.GEU.AND P5, PT, R22, 1.175494350822287508e-38, PT ;  /* 0x008000001600780b */ /* 0x000fce0003fae000 */
[----:B------:R-:W-:-:S04]  /*0450*/  @P2 FMUL R19, R19, 0.25 ;  /* 0x3e80000013132820 */ /* 0x000fc80000400000 */
[----:B------:R-:W-:Y:S01]  /*0460*/  @!P4 FMUL R19, R19, 16777216 ;  /* 0x4b8000001313c820 */ /* 0x000fe20000400000 */
[----:B------:R-:W-:-:S05]  /*0470*/  @P3 FMUL R22, R22, 0.25 ;  /* 0x3e80000016163820 */ /* 0x000fca0000400000 */
[----:B------:R-:W0:Y:S01]  /*0480*/  MUFU.RCP R19, R19 ;  /* 0x0000001300137308 */ /* 0x000e220000001000 */
[----:B------:R-:W-:Y:S01]  /*0490*/  @!P5 FMUL R22, R22, 16777216 ;  /* 0x4b8000001616d820 */ /* 0x000fe20000400000 */
[----:B------:R-:W-:-:S06]  /*04a0*/  FSEL R4, R21, 1, P2 ;  /* 0x3f80000015047808 */ /* 0x000fcc0001000000 */
[----:B------:R-:W1:Y:S01]  /*04b0*/  MUFU.RCP R22, R22 ;  /* 0x0000001600167308 */ /* 0x000e620000001000 */
[----:B------:R-:W-:Y:S01]  /*04c0*/  FSEL R21, R21, 1, P3 ;  /* 0x3f80000015157808 */ /* 0x000fe20001800000 */
[----:B------:R-:W-:Y:S01]  /*04d0*/  @!P4 FMUL R4, R4, 16777216 ;  /* 0x4b8000000404c820 */ /* 0x000fe20000400000 */
[----:B--2---:R-:W-:-:S03]  /*04e0*/  FADD R2, -R6, R2 ;  /* 0x0000000206027221 */ /* 0x004fc60000000100 */
[----:B------:R-:W-:Y:S01]  /*04f0*/  @!P5 FMUL R21, R21, 16777216 ;  /* 0x4b8000001515d820 */ /* 0x000fe20000400000 */
[----:B0-----:R-:W-:Y:S01]  /*0500*/  FMUL R5, R19, R4 ;  /* 0x0000000413057220 */ /* 0x001fe20000400000 */
[----:B------:R-:W-:-:S03]  /*0510*/  FADD R3, -R7, R3 ;  /* 0x0000000307037221 */ /* 0x000fc60000000100 */
[----:B------:R-:W-:Y:S01]  /*0520*/  FMUL R5, R2, R5 ;  /* 0x0000000502057220 */ /* 0x000fe20000400000 */
[----:B------:R-:W-:Y:S01]  /*0530*/  SHF.L.U32 R2, R10, 0x5, RZ ;  /* 0x000000050a027819 */ /* 0x000fe200000006ff */
[----:B-1----:R-:W-:-:S04]  /*0540*/  FMUL R4, R22, R21 ;  /* 0x0000001516047220 */ /* 0x002fc80000400000 */
[----:B------:R-:W-:Y:S01]  /*0550*/  FMUL R4, R3, R4 ;  /* 0x0000000403047220 */ /* 0x000fe20000400000 */
[----:B------:R-:W-:Y:S01]  /*0560*/  LOP3.LUT R3, R2, 0xe0, RZ, 0xc0, !PT ;  /* 0x000000e002037812 */ /* 0x000fe200078ec0ff */
[----:B----4-:R-:W-:-:S03]  /*0570*/  FFMA R5, R5, R14, R8 ;  /* 0x0000000e05057223 */ /* 0x010fc60000000008 */
[C---:B------:R-:W-:Y:S02]  /*0580*/  LOP3.LUT R12, R3.reuse, R12, RZ, 0xfc, !PT ;  /* 0x0000000c030c7212 */ /* 0x040fe400078efcff */
[C---:B------:R-:W-:Y:S01]  /*0590*/  LEA.HI R7, R3.reuse, UR4, RZ, 0x1e ;  /* 0x0000000403077c11 */ /* 0x040fe2000f8ff0ff */
[----:B------:R-:W-:Y:S01]  /*05a0*/  FFMA R4, R4, R15, R9 ;  /* 0x0000000f04047223 */ /* 0x000fe20000000009 */
[----:B------:R-:W-:Y:S02]  /*05b0*/  LOP3.LUT R2, R3, 0x10, RZ, 0xfc, !PT ;  /* 0x0000001003027812 */ /* 0x000fe400078efcff */
[----:B------:R-:W-:Y:S01]  /*05c0*/  FSETP.GEU.AND P2, PT, R5, RZ, PT ;  /* 0x000000ff0500720b */ /* 0x000fe20003f4e000 */
[----:B------:R-:W-:Y:S01]  /*05d0*/  IMAD R20, R12, 0x4, R7 ;  /* 0x000000040c147824 */ /* 0x000fe200078e0207 */
[----:B------:R-:W-:Y:S02]  /*05e0*/  LEA.HI R7, R2, UR4, RZ, 0x1e ;  /* 0x0000000402077c11 */ /* 0x000fe4000f8ff0ff */
[----:B------:R-:W-:-:S02]  /*05f0*/  FSETP.GEU.AND P3, PT, R4, RZ, PT ;  /* 0x000000ff0400720b */ /* 0x000fc40003f6e000 */
[----:B------:R-:W-:Y:S02]  /*0600*/  SHF.R.U32.HI R6, RZ, 0x4, R11 ;  /* 0x00000004ff067819 */ /* 0x000fe4000001160b */
[----:B------:R-:W-:Y:S01]  /*0610*/  LOP3.LUT R8, R11, 0xfe, RZ, 0xc0, !PT ;  /* 0x000000fe0b087812 */ /* 0x000fe200078ec0ff */
[----:B------:R-:W-:Y:S01]  /*0620*/  IMAD R7, R12, 0x4, R7 ;  /* 0x000000040c077824 */ /* 0x000fe200078e0207 */
[----:B------:R-:W-:Y:S02]  /*0630*/  FSEL R11, R5, RZ, P2 ;  /* 0x000000ff050b7208 */ /* 0x000fe40001000000 */
[----:B------:R-:W-:-:S03]  /*0640*/  FSEL R14, R4, RZ, P3 ;  /* 0x000000ff040e7208 */ /* 0x000fc60001800000 */
[----:B------:R-:W-:Y:S04]  /*0650*/  STS [R20], R11 ;  /* 0x0000000b14007388 */ /* 0x000fe80000000800 */
[----:B------:R-:W-:Y:S01]  /*0660*/  STS [R7+0x40], R14 ;  /* 0x0000400e07007388 */ /* 0x000fe20000000800 */
[----:B------:R-:W-:-:S04]  /*0670*/  SGXT.U32 R6, R6, 0x4 ;  /* 0x000000040606781a */ /* 0x000fc80000000000 */
[----:B------:R-:W-:-:S05]  /*0680*/  LEA R9, R6, UR4, 0x2 ;  /* 0x0000000406097c11 */ /* 0x000fca000f8e10ff */
[----:B------:R-:W-:Y:S01]  /*0690*/  IMAD R15, R8, 0x4, R9 ;  /* 0x00000004080f7824 */ /* 0x000fe200078e0209 */
[----:B------:R-:W-:Y:S08]  /*06a0*/  BAR.SYNC.DEFER_BLOCKING 0x0 ;  /* 0x0000000000007b1d */ /* 0x000ff00000010000 */
[----:B------:R-:W0:Y:S01]  /*06b0*/  LDC.64 R8, c[0x0][0x240] ;  /* 0x00009000ff087b82 */ /* 0x000e220000000a00 */
[----:B------:R-:W-:Y:S04]  /*06c0*/  LDS R4, [R15] ;  /* 0x000000000f047984 */ /* 0x000fe80000000800 */
[----:B------:R-:W1:Y:S01]  /*06d0*/  LDS R5, [R15+0x4] ;  /* 0x000004000f057984 */ /* 0x000e620000000800 */
[----:B0-----:R-:W-:Y:S01]  /*06e0*/  IMAD.WIDE R8, R13, 0x4, R8 ;  /* 0x000000040d087825 */ /* 0x001fe200078e0208 */
[----:B------:R-:W-:-:S02]  /*06f0*/  LEA.HI R3, R3, UR4, RZ, 0x1f ;  /* 0x0000000403037c11 */ /* 0x000fc4000f8ff8ff */
[----:B------:R-:W-:Y:S02]  /*0700*/  LEA.HI R2, R2, R7, RZ, 0x1e ;  /* 0x0000000702027211 */ /* 0x000fe400078ff0ff */
[----:B------:R-:W-:Y:S01]  /*0710*/  LEA R3, R12, R3, 0x2 ;  /* 0x000000030c037211 */ /* 0x000fe200078e10ff */
[----:B-1----:R0:W-:Y:S01]  /*0720*/  @P1 STG.E.64 desc[UR6][R8.64], R4 ;  /* 0x0000000408001986 */ /* 0x0021e2000c101b06 */
[----:B-----5:R-:W-:Y:S01]  /*0730*/  FADD R16, R4, R16 ;  /* 0x0000001004107221 */ /* 0x020fe20000000000 */
[----:B------:R-:W-:Y:S01]  /*0740*/  BAR.SYNC.DEFER_BLOCKING 0x0 ;  /* 0x0000000000007b1d */ /* 0x000fe20000010000 */
[----:B------:R-:W-:Y:S01]  /*0750*/  FADD R17, R5, R17 ;  /* 0x0000001105117221 */ /* 0x000fe20000000000 */
[----:B------:R-:W-:-:S04]  /*0760*/  LOP3.LUT R19, R10, 0x7f, RZ, 0xc0, !PT ;  /* 0x0000007f0a137812 */ /* 0x000fc800078ec0ff */
[----:B------:R0:W-:Y:S04]  /*0770*/  STS [R3], R16 ;  /* 0x0000001003007388 */ /* 0x0001e80000000800 */
[----:B------:R0:W-:Y:S01]  /*0780*/  STS [R2+0x40], R17 ;  /* 0x0000401102007388 */ /* 0x0001e20000000800 */
[----:B------:R-:W-:-:S05]  /*0790*/  IMAD.IADD R19, R6, 0x1, R19 ;  /* 0x0000000106137824 */ /* 0x000fca00078e0213 */
[----:B------:R-:W-:Y:S01]  /*07a0*/  LEA R19, R19, UR4, 0x3 ;  /* 0x0000000413137c11 */ /* 0x000fe2000f8e18ff */
[----:B------:R-:W-:Y:S06]  /*07b0*/  BAR.SYNC.DEFER_BLOCKING 0x0 ;  /* 0x0000000000007b1d */ /* 0x000fec0000010000 */
[----:B0-----:R-:W-:Y:S05]  /*07c0*/  @!P0 EXIT ;  /* 0x000000000000894d */ /* 0x001fea0003800000 */
[----:B------:R-:W0:Y:S01]  /*07d0*/  LDS.64 R18, [R19] ;  /* 0x0000000013127984 */ /* 0x000e220000000a00 */
[----:B------:R-:W1:Y:S02]  /*07e0*/  LDC.64 R2, c[0x0][0x248] ;  /* 0x00009200ff027b82 */ /* 0x000e640000000a00 */
[----:B-1----:R-:W-:-:S05]  /*07f0*/  IMAD.WIDE R2, R0, 0x4, R2 ;  /* 0x0000000400027825 */ /* 0x002fca00078e0202 */
[----:B0-----:R-:W-:Y:S01]  /*0800*/  STG.E.64 desc[UR6][R2.64], R18 ;  /* 0x0000001202007986 */ /* 0x001fe2000c101b06 */
[----:B------:R-:W-:Y:S05]  /*0810*/  EXIT ;  /* 0x000000000000794d */ /* 0x000fea0003800000 */
.L_x_0:
[----:B------:R-:W-:-:S00]  /*0820*/  BRA `(.L_x_0) ;  /* 0xfffffffc00fc7947 */ /* 0x000fc0000383ffff */
[----:B------:R-:W-:-:S00]  /*0830*/  NOP ;  /* 0x0000000000007918 */ /* 0x000fc00000000000 */
        /* <DEDUP_REMOVED lines=12> */
.L_x_1:


//--------------------- .nv.global.init           --------------------------
	.section	.nv.global.init,"aw",@progbits
.nv.global.init:
	.type		_$_str,@object
	.size		_$_str,(_$_str_$_2 - _$_str)
_$_str:
        /*0000*/ 	.byte	0x5f, 0x5f, 0x43, 0x55, 0x44, 0x41, 0x5f, 0x46, 0x54, 0x5a, 0x00
	.type		_$_str_$_2,@object
	.size		_$_str_$_2,(.L_1 - _$_str_$_2)
_$_str_$_2:
        /*000b*/ 	.byte	0x5f, 0x5f, 0x43, 0x55, 0x44, 0x41, 0x5f, 0x50, 0x52, 0x45, 0x43, 0x5f, 0x53, 0x51, 0x52, 0x54
        /*001b*/ 	.byte	0x00
.L_1:


//--------------------- .nv.shared.triton_poi_fused__native_batch_norm_legit_no_training_add_relu_47 --------------------------
	.section	.nv.shared.triton_poi_fused__native_batch_norm_legit_no_training_add_relu_47,"aw",@nobits
	.sectionflags	@""
	.align	16
	.zero		1024


//--------------------- .nv.constant0.triton_poi_fused__native_batch_norm_legit_no_training_add_relu_47 --------------------------
	.section	.nv.constant0.triton_poi_fused__native_batch_norm_legit_no_training_add_relu_47,"a",@progbits
	.sectionflags	@""
	.align	4
.nv.constant0.triton_poi_fused__native_batch_norm_legit_no_training_add_relu_47:
	.zero		600
